//
// Generated by NVIDIA NVVM Compiler
//
// Compiler Build ID: CL-36424714
// Cuda compilation tools, release 13.0, V13.0.88
// Based on NVVM 20.0.0
//

.version 9.0
.target sm_100
.address_size 64

	// .globl	_Z22euclidean_vec_norm_GPUPfS_ii

.visible .entry _Z22euclidean_vec_norm_GPUPfS_ii(
	.param .u64 .ptr .align 1 _Z22euclidean_vec_norm_GPUPfS_ii_param_0,
	.param .u64 .ptr .align 1 _Z22euclidean_vec_norm_GPUPfS_ii_param_1,
	.param .u32 _Z22euclidean_vec_norm_GPUPfS_ii_param_2,
	.param .u32 _Z22euclidean_vec_norm_GPUPfS_ii_param_3
)
{
	.reg .pred 	%p<12>;
	.reg .b32 	%r<32>;
	.reg .b32 	%f<70>;
	.reg .b64 	%rd<32>;

	ld.param.u64 	%rd10, [_Z22euclidean_vec_norm_GPUPfS_ii_param_0];
	ld.param.u64 	%rd9, [_Z22euclidean_vec_norm_GPUPfS_ii_param_1];
	ld.param.u32 	%r19, [_Z22euclidean_vec_norm_GPUPfS_ii_param_2];
	ld.param.u32 	%r18, [_Z22euclidean_vec_norm_GPUPfS_ii_param_3];
	cvta.to.global.u64 	%rd1, %rd10;
	mov.u32 	%r20, %ntid.y;
	mov.u32 	%r21, %ctaid.y;
	mov.u32 	%r22, %tid.y;
	mad.lo.s32 	%r1, %r20, %r21, %r22;
	setp.ge.s32 	%p1, %r1, %r19;
	setp.lt.s32 	%p2, %r18, 1;
	or.pred  	%p3, %p1, %p2;
	@%p3 bra 	$L__BB0_13;
	cvta.to.global.u64 	%rd11, %rd9;
	mul.lo.s32 	%r2, %r18, %r1;
	mul.wide.u32 	%rd12, %r1, 4;
	add.s64 	%rd2, %rd11, %rd12;
	ld.global.f32 	%f66, [%rd2];
	and.b32  	%r3, %r18, 15;
	setp.lt.u32 	%p4, %r18, 16;
	mov.b32 	%r29, 0;
	@%p4 bra 	$L__BB0_4;
	and.b32  	%r29, %r18, 2147483632;
	neg.s32 	%r27, %r29;
	mul.wide.u32 	%rd13, %r2, 4;
	add.s64 	%rd14, %rd13, %rd1;
	add.s64 	%rd30, %rd14, 32;
$L__BB0_3:
	.pragma "nounroll";
	ld.global.f32 	%f11, [%rd30+-32];
	fma.rn.f32 	%f12, %f11, %f11, %f66;
	st.global.f32 	[%rd2], %f12;
	ld.global.f32 	%f13, [%rd30+-28];
	fma.rn.f32 	%f14, %f13, %f13, %f12;
	st.global.f32 	[%rd2], %f14;
	ld.global.f32 	%f15, [%rd30+-24];
	fma.rn.f32 	%f16, %f15, %f15, %f14;
	st.global.f32 	[%rd2], %f16;
	ld.global.f32 	%f17, [%rd30+-20];
	fma.rn.f32 	%f18, %f17, %f17, %f16;
	st.global.f32 	[%rd2], %f18;
	ld.global.f32 	%f19, [%rd30+-16];
	fma.rn.f32 	%f20, %f19, %f19, %f18;
	st.global.f32 	[%rd2], %f20;
	ld.global.f32 	%f21, [%rd30+-12];
	fma.rn.f32 	%f22, %f21, %f21, %f20;
	st.global.f32 	[%rd2], %f22;
	ld.global.f32 	%f23, [%rd30+-8];
	fma.rn.f32 	%f24, %f23, %f23, %f22;
	st.global.f32 	[%rd2], %f24;
	ld.global.f32 	%f25, [%rd30+-4];
	fma.rn.f32 	%f26, %f25, %f25, %f24;
	st.global.f32 	[%rd2], %f26;
	ld.global.f32 	%f27, [%rd30];
	fma.rn.f32 	%f28, %f27, %f27, %f26;
	st.global.f32 	[%rd2], %f28;
	ld.global.f32 	%f29, [%rd30+4];
	fma.rn.f32 	%f30, %f29, %f29, %f28;
	st.global.f32 	[%rd2], %f30;
	ld.global.f32 	%f31, [%rd30+8];
	fma.rn.f32 	%f32, %f31, %f31, %f30;
	st.global.f32 	[%rd2], %f32;
	ld.global.f32 	%f33, [%rd30+12];
	fma.rn.f32 	%f34, %f33, %f33, %f32;
	st.global.f32 	[%rd2], %f34;
	ld.global.f32 	%f35, [%rd30+16];
	fma.rn.f32 	%f36, %f35, %f35, %f34;
	st.global.f32 	[%rd2], %f36;
	ld.global.f32 	%f37, [%rd30+20];
	fma.rn.f32 	%f38, %f37, %f37, %f36;
	st.global.f32 	[%rd2], %f38;
	ld.global.f32 	%f39, [%rd30+24];
	fma.rn.f32 	%f40, %f39, %f39, %f38;
	st.global.f32 	[%rd2], %f40;
	ld.global.f32 	%f41, [%rd30+28];
	fma.rn.f32 	%f66, %f41, %f41, %f40;
	st.global.f32 	[%rd2], %f66;
	add.s32 	%r27, %r27, 16;
	add.s64 	%rd30, %rd30, 64;
	setp.ne.s32 	%p5, %r27, 0;
	@%p5 bra 	$L__BB0_3;
$L__BB0_4:
	setp.eq.s32 	%p6, %r3, 0;
	@%p6 bra 	$L__BB0_13;
	and.b32  	%r9, %r18, 7;
	setp.lt.u32 	%p7, %r3, 8;
	@%p7 bra 	$L__BB0_7;
	add.s32 	%r24, %r29, %r2;
	mul.wide.u32 	%rd15, %r24, 4;
	add.s64 	%rd16, %rd1, %rd15;
	ld.global.f32 	%f42, [%rd16];
	fma.rn.f32 	%f43, %f42, %f42, %f66;
	st.global.f32 	[%rd2], %f43;
	cvt.u64.u32 	%rd17, %r2;
	cvt.u64.u32 	%rd18, %r29;
	add.s64 	%rd19, %rd18, %rd17;
	shl.b64 	%rd20, %rd19, 2;
	add.s64 	%rd21, %rd1, %rd20;
	ld.global.f32 	%f44, [%rd21+4];
	fma.rn.f32 	%f45, %f44, %f44, %f43;
	st.global.f32 	[%rd2], %f45;
	ld.global.f32 	%f46, [%rd21+8];
	fma.rn.f32 	%f47, %f46, %f46, %f45;
	st.global.f32 	[%rd2], %f47;
	ld.global.f32 	%f48, [%rd21+12];
	fma.rn.f32 	%f49, %f48, %f48, %f47;
	st.global.f32 	[%rd2], %f49;
	ld.global.f32 	%f50, [%rd21+16];
	fma.rn.f32 	%f51, %f50, %f50, %f49;
	st.global.f32 	[%rd2], %f51;
	ld.global.f32 	%f52, [%rd21+20];
	fma.rn.f32 	%f53, %f52, %f52, %f51;
	st.global.f32 	[%rd2], %f53;
	ld.global.f32 	%f54, [%rd21+24];
	fma.rn.f32 	%f55, %f54, %f54, %f53;
	st.global.f32 	[%rd2], %f55;
	ld.global.f32 	%f56, [%rd21+28];
	fma.rn.f32 	%f66, %f56, %f56, %f55;
	st.global.f32 	[%rd2], %f66;
	add.s32 	%r29, %r29, 8;
$L__BB0_7:
	setp.eq.s32 	%p8, %r9, 0;
	@%p8 bra 	$L__BB0_13;
	and.b32  	%r12, %r18, 3;
	setp.lt.u32 	%p9, %r9, 4;
	@%p9 bra 	$L__BB0_10;
	add.s32 	%r25, %r29, %r2;
	mul.wide.u32 	%rd22, %r25, 4;
	add.s64 	%rd23, %rd1, %rd22;
	ld.global.f32 	%f57, [%rd23];
	fma.rn.f32 	%f58, %f57, %f57, %f66;
	st.global.f32 	[%rd2], %f58;
	cvt.u64.u32 	%rd24, %r2;
	cvt.u64.u32 	%rd25, %r29;
	add.s64 	%rd26, %rd25, %rd24;
	shl.b64 	%rd27, %rd26, 2;
	add.s64 	%rd28, %rd1, %rd27;
	ld.global.f32 	%f59, [%rd28+4];
	fma.rn.f32 	%f60, %f59, %f59, %f58;
	st.global.f32 	[%rd2], %f60;
	ld.global.f32 	%f61, [%rd28+8];
	fma.rn.f32 	%f62, %f61, %f61, %f60;
	st.global.f32 	[%rd2], %f62;
	ld.global.f32 	%f63, [%rd28+12];
	fma.rn.f32 	%f66, %f63, %f63, %f62;
	st.global.f32 	[%rd2], %f66;
	add.s32 	%r29, %r29, 4;
$L__BB0_10:
	setp.eq.s32 	%p10, %r12, 0;
	@%p10 bra 	$L__BB0_13;
	add.s32 	%r26, %r29, %r2;
	mul.wide.u32 	%rd29, %r26, 4;
	add.s64 	%rd31, %rd1, %rd29;
	neg.s32 	%r31, %r12;
$L__BB0_12:
	.pragma "nounroll";
	ld.global.f32 	%f64, [%rd31];
	fma.rn.f32 	%f66, %f64, %f64, %f66;
	st.global.f32 	[%rd2], %f66;
	add.s64 	%rd31, %rd31, 4;
	add.s32 	%r31, %r31, 1;
	setp.ne.s32 	%p11, %r31, 0;
	@%p11 bra 	$L__BB0_12;
$L__BB0_13:
	ret;

}


// ===== COMPILED SASS (sm_100) =====

	.target	sm_100

	.elftype	@"ET_EXEC"


//--------------------- .note.nv.tkinfo           --------------------------
	.section	.note.nv.tkinfo,"",@"SHT_NOTE"
	.sectionflags	@"SHF_NOTE_NV_TKINFO"
	.tkinfo
        /*0018*/ 	.word	0x00000002
        /*0030*/ 	.string	""
        /*0030*/ 	.string	"ptxas"
        /*0030*/ 	.string	"Cuda compilation tools, release 13.0, V13.0.88"
        /*0030*/ 	.string	"Build cuda_13.0.r13.0/compiler.36424714_0"
        /*0030*/ 	.string	"-arch sm_100 -m 64 "



//--------------------- .note.nv.cuinfo           --------------------------
	.section	.note.nv.cuinfo,"",@"SHT_NOTE"
	.sectionflags	@"SHF_NOTE_NV_CUINFO"
        /*0018*/ 	.short	0x0002
        /*001a*/ 	.short	0x0064
        /*001c*/ 	.short	0x0082
	.zero		2


//--------------------- .nv.info                  --------------------------
	.section	.nv.info,"",@"SHT_CUDA_INFO"
	.align	4


	//----- nvinfo : EIATTR_REGCOUNT
	.align		4
        /*0000*/ 	.byte	0x04, 0x2f
        /*0002*/ 	.short	(.L_1 - .L_0)
	.align		4
.L_0:
        /*0004*/ 	.word	index@(_Z22euclidean_vec_norm_GPUPfS_ii)
        /*0008*/ 	.word	0x00000016


	//----- nvinfo : EIATTR_FRAME_SIZE
	.align		4
.L_1:
        /*000c*/ 	.byte	0x04, 0x11
        /*000e*/ 	.short	(.L_3 - .L_2)
	.align		4
.L_2:
        /*0010*/ 	.word	index@(_Z22euclidean_vec_norm_GPUPfS_ii)
        /*0014*/ 	.word	0x00000000


	//----- nvinfo : EIATTR_MIN_STACK_SIZE
	.align		4
.L_3:
        /*0018*/ 	.byte	0x04, 0x12
        /*001a*/ 	.short	(.L_5 - .L_4)
	.align		4
.L_4:
        /*001c*/ 	.word	index@(_Z22euclidean_vec_norm_GPUPfS_ii)
        /*0020*/ 	.word	0x00000000
.L_5:


//--------------------- .nv.compat                --------------------------
	.section	.nv.compat,"",@"SHT_CUDA_COMPAT_INFO"
	.align	4
        /*0000*/ 	.byte	0x02, 0x09, 0x00, 0x00, 0x02, 0x02, 0x01, 0x00, 0x02, 0x05, 0x05, 0x00, 0x03, 0x07, 0x01, 0x01
        /*0010*/ 	.byte	0x02, 0x03, 0x00, 0x00, 0x02, 0x06, 0x01, 0x00, 0x04, 0x0b, 0x08, 0x00, 0x09, 0x00, 0x00, 0x00
        /*0020*/ 	.byte	0x00, 0x00, 0x00, 0x00


//--------------------- .nv.info._Z22euclidean_vec_norm_GPUPfS_ii --------------------------
	.section	.nv.info._Z22euclidean_vec_norm_GPUPfS_ii,"",@"SHT_CUDA_INFO"
	.sectionflags	@""
	.align	4


	//----- nvinfo : EIATTR_CUDA_API_VERSION
	.align		4
        /*0000*/ 	.byte	0x04, 0x37
        /*0002*/ 	.short	(.L_7 - .L_6)
.L_6:
        /*0004*/ 	.word	0x00000082


	//----- nvinfo : EIATTR_KPARAM_INFO
	.align		4
.L_7:
        /*0008*/ 	.byte	0x04, 0x17
        /*000a*/ 	.short	(.L_9 - .L_8)
.L_8:
        /*000c*/ 	.word	0x00000000
        /*0010*/ 	.short	0x0003
        /*0012*/ 	.short	0x0014
        /*0014*/ 	.byte	0x00, 0xf0, 0x11, 0x00


	//----- nvinfo : EIATTR_KPARAM_INFO
	.align		4
.L_9:
        /*0018*/ 	.byte	0x04, 0x17
        /*001a*/ 	.short	(.L_11 - .L_10)
.L_10:
        /*001c*/ 	.word	0x00000000
        /*0020*/ 	.short	0x0002
        /*0022*/ 	.short	0x0010
        /*0024*/ 	.byte	0x00, 0xf0, 0x11, 0x00


	//----- nvinfo : EIATTR_KPARAM_INFO
	.align		4
.L_11:
        /*0028*/ 	.byte	0x04, 0x17
        /*002a*/ 	.short	(.L_13 - .L_12)
.L_12:
        /*002c*/ 	.word	0x00000000
        /*0030*/ 	.short	0x0001
        /*0032*/ 	.short	0x0008
        /*0034*/ 	.byte	0x00, 0xf5, 0x21, 0x00


	//----- nvinfo : EIATTR_KPARAM_INFO
	.align		4
.L_13:
        /*0038*/ 	.byte	0x04, 0x17
        /*003a*/ 	.short	(.L_15 - .L_14)
.L_14:
        /*003c*/ 	.word	0x00000000
        /*0040*/ 	.short	0x0000
        /*0042*/ 	.short	0x0000
        /*0044*/ 	.byte	0x00, 0xf5, 0x21, 0x00


	//----- nvinfo : EIATTR_SPARSE_MMA_MASK
	.align		4
.L_15:
        /*0048*/ 	.byte	0x03, 0x50
        /*004a*/ 	.short	0x0000


	//----- nvinfo : EIATTR_MAXREG_COUNT
	.align		4
        /*004c*/ 	.byte	0x03, 0x1b
        /*004e*/ 	.short	0x00ff


	//----- nvinfo : EIATTR_MERCURY_ISA_VERSION
	.align		4
        /*0050*/ 	.byte	0x03, 0x5f
        /*0052*/ 	.short	0x0101


	//----- nvinfo : EIATTR_VRC_CTA_INIT_COUNT
	.align		4
        /*0054*/ 	.byte	0x02, 0x4a
	.zero		1
	.zero		1


	//----- nvinfo : EIATTR_EXIT_INSTR_OFFSETS
	.align		4
        /*0058*/ 	.byte	0x04, 0x1c
        /*005a*/ 	.short	(.L_17 - .L_16)


	//   ....[0]....
.L_16:
        /*005c*/ 	.word	0x00000080


	//   ....[1]....
        /*0060*/ 	.word	0x00000500


	//   ....[2]....
        /*0064*/ 	.word	0x00000760


	//   ....[3]....
        /*0068*/ 	.word	0x00000900


	//   ....[4]....
        /*006c*/ 	.word	0x000009d0


	//----- nvinfo : EIATTR_CBANK_PARAM_SIZE
	.align		4
.L_17:
        /*0070*/ 	.byte	0x03, 0x19
        /*0072*/ 	.short	0x0018


	//----- nvinfo : EIATTR_PARAM_CBANK
	.align		4
        /*0074*/ 	.byte	0x04, 0x0a
        /*0076*/ 	.short	(.L_19 - .L_18)
	.align		4
.L_18:
        /*0078*/ 	.word	index@(.nv.constant0._Z22euclidean_vec_norm_GPUPfS_ii)
        /*007c*/ 	.short	0x0380
        /*007e*/ 	.short	0x0018


	//----- nvinfo : EIATTR_SW_WAR
	.align		4
.L_19:
        /*0080*/ 	.byte	0x04, 0x36
        /*0082*/ 	.short	(.L_21 - .L_20)
.L_20:
        /*0084*/ 	.word	0x00000008
.L_21:


//--------------------- .nv.callgraph             --------------------------
	.section	.nv.callgraph,"",@"SHT_CUDA_CALLGRAPH"
	.align	4
	.sectionentsize	8
	.align		4
        /*0000*/ 	.word	0x00000000
	.align		4
        /*0004*/ 	.word	0xffffffff
	.align		4
        /*0008*/ 	.word	0x00000000
	.align		4
        /*000c*/ 	.word	0xfffffffe
	.align		4
        /*0010*/ 	.word	0x00000000
	.align		4
        /*0014*/ 	.word	0xfffffffd
	.align		4
        /*0018*/ 	.word	0x00000000
	.align		4
        /*001c*/ 	.word	0xfffffffc


//--------------------- .text._Z22euclidean_vec_norm_GPUPfS_ii --------------------------
	.section	.text._Z22euclidean_vec_norm_GPUPfS_ii,"ax",@progbits
	.align	128
        .global         _Z22euclidean_vec_norm_GPUPfS_ii
        .type           _Z22euclidean_vec_norm_GPUPfS_ii,@function
        .size           _Z22euclidean_vec_norm_GPUPfS_ii,(.L_x_6 - _Z22euclidean_vec_norm_GPUPfS_ii)
        .other          _Z22euclidean_vec_norm_GPUPfS_ii,@"STO_CUDA_ENTRY STV_DEFAULT"
_Z22euclidean_vec_norm_GPUPfS_ii:
.text._Z22euclidean_vec_norm_GPUPfS_ii:
[----:B------:R-:W-:Y:S01]  /*0000*/  LDC R1, c[0x0][0x37c] ;  /* 0x0000df00ff017b82 */ /* 0x000fe20000000800 */
[----:B------:R-:W0:Y:S07]  /*0010*/  S2R R9, SR_CTAID.Y ;  /* 0x0000000000097919 */ /* 0x000e2e0000002600 */
[----:B------:R-:W1:Y:S01]  /*0020*/  LDC.64 R6, c[0x0][0x390] ;  /* 0x0000e400ff067b82 */ /* 0x000e620000000a00 */
[----:B------:R-:W0:Y:S01]  /*0030*/  LDCU UR4, c[0x0][0x364] ;  /* 0x00006c80ff0477ac */ /* 0x000e220008000800 */
[----:B------:R-:W0:Y:S01]  /*0040*/  S2R R0, SR_TID.Y ;  /* 0x0000000000007919 */ /* 0x000e220000002200 */
[----:B-1----:R-:W-:Y:S01]  /*0050*/  ISETP.GE.AND P0, PT, R7, 0x1, PT ;  /* 0x000000010700780c */ /* 0x002fe20003f06270 */
[----:B0-----:R-:W-:-:S05]  /*0060*/  IMAD R9, R9, UR4, R0 ;  /* 0x0000000409097c24 */ /* 0x001fca000f8e0200 */
[----:B------:R-:W-:-:S13]  /*0070*/  ISETP.GE.OR P0, PT, R9, R6, !P0 ;  /* 0x000000060900720c */ /* 0x000fda0004706670 */
[----:B------:R-:W-:Y:S05]  /*0080*/  @P0 EXIT ;  /* 0x000000000000094d */ /* 0x000fea0003800000 */
[----:B------:R-:W0:Y:S01]  /*0090*/  LDC.64 R2, c[0x0][0x388] ;  /* 0x0000e200ff027b82 */ /* 0x000e220000000a00 */
[----:B------:R-:W1:Y:S01]  /*00a0*/  LDCU.64 UR4, c[0x0][0x358] ;  /* 0x00006b00ff0477ac */ /* 0x000e620008000a00 */
[----:B------:R-:W-:Y:S01]  /*00b0*/  ISETP.GE.U32.AND P1, PT, R7, 0x10, PT ;  /* 0x000000100700780c */ /* 0x000fe20003f26070 */
[----:B------:R-:W-:Y:S01]  /*00c0*/  IMAD R0, R9, R7, RZ ;  /* 0x0000000709007224 */ /* 0x000fe200078e02ff */
[----:B------:R-:W-:-:S04]  /*00d0*/  LOP3.LUT R4, R7, 0xf, RZ, 0xc0, !PT ;  /* 0x0000000f07047812 */ /* 0x000fc800078ec0ff */
[----:B------:R-:W-:Y:S01]  /*00e0*/  ISETP.NE.AND P0, PT, R4, RZ, PT ;  /* 0x000000ff0400720c */ /* 0x000fe20003f05270 */
[----:B0-----:R-:W-:-:S04]  /*00f0*/  IMAD.WIDE.U32 R2, R9, 0x4, R2 ;  /* 0x0000000409027825 */ /* 0x001fc800078e0002 */
[----:B------:R-:W-:Y:S01]  /*0100*/  HFMA2 R9, -RZ, RZ, 0, 0 ;  /* 0x00000000ff097431 */ /* 0x000fe200000001ff */
[----:B-1----:R0:W5:Y:S01]  /*0110*/  LDG.E R5, desc[UR4][R2.64] ;  /* 0x0000000402057981 */ /* 0x002162000c1e1900 */
[----:B------:R-:W-:Y:S06]  /*0120*/  @!P1 BRA `(.L_x_0) ;  /* 0x0000000000f49947 */ /* 0x000fec0003800000 */
[----:B------:R-:W1:Y:S01]  /*0130*/  LDC.64 R10, c[0x0][0x380] ;  /* 0x0000e000ff0a7b82 */ /* 0x000e620000000a00 */
[----:B------:R-:W-:-:S04]  /*0140*/  LOP3.LUT R9, R7, 0x7ffffff0, RZ, 0xc0, !PT ;  /* 0x7ffffff007097812 */ /* 0x000fc800078ec0ff */
[----:B------:R-:W-:Y:S01]  /*0150*/  IADD3 R6, PT, PT, -R9, RZ, RZ ;  /* 0x000000ff09067210 */ /* 0x000fe20007ffe1ff */
[----:B-1----:R-:W-:-:S03]  /*0160*/  IMAD.WIDE.U32 R10, R0, 0x4, R10 ;  /* 0x00000004000a7825 */ /* 0x002fc600078e000a */
[----:B------:R-:W-:-:S04]  /*0170*/  IADD3 R8, P1, PT, R10, 0x20, RZ ;  /* 0x000000200a087810 */ /* 0x000fc80007f3e0ff */
[----:B------:R-:W-:-:S09]  /*0180*/  IADD3.X R17, PT, PT, RZ, R11, RZ, P1, !PT ;  /* 0x0000000bff117210 */ /* 0x000fd20000ffe4ff */
.L_x_1:
[----:B------:R-:W-:Y:S02]  /*0190*/  MOV R10, R8 ;  /* 0x00000008000a7202 */ /* 0x000fe40000000f00 */
[----:B------:R-:W-:-:S05]  /*01a0*/  MOV R11, R17 ;  /* 0x00000011000b7202 */ /* 0x000fca0000000f00 */
[----:B------:R-:W2:Y:S02]  /*01b0*/  LDG.E R8, desc[UR4][R10.64+-0x20] ;  /* 0xffffe0040a087981 */ /* 0x000ea4000c1e1900 */
[----:B--2-45:R-:W-:-:S05]  /*01c0*/  FFMA R5, R8, R8, R5 ;  /* 0x0000000808057223 */ /* 0x034fca0000000005 */
[----:B------:R1:W-:Y:S04]  /*01d0*/  STG.E desc[UR4][R2.64], R5 ;  /* 0x0000000502007986 */ /* 0x0003e8000c101904 */
[----:B------:R-:W2:Y:S02]  /*01e0*/  LDG.E R8, desc[UR4][R10.64+-0x1c] ;  /* 0xffffe4040a087981 */ /* 0x000ea4000c1e1900 */
[----:B--2---:R-:W-:-:S05]  /*01f0*/  FFMA R13, R8, R8, R5 ;  /* 0x00000008080d7223 */ /* 0x004fca0000000005 */
[----:B------:R2:W-:Y:S04]  /*0200*/  STG.E desc[UR4][R2.64], R13 ;  /* 0x0000000d02007986 */ /* 0x0005e8000c101904 */
[----:B------:R-:W3:Y:S02]  /*0210*/  LDG.E R8, desc[UR4][R10.64+-0x18] ;  /* 0xffffe8040a087981 */ /* 0x000ee4000c1e1900 */
[----:B---3--:R-:W-:-:S05]  /*0220*/  FFMA R15, R8, R8, R13 ;  /* 0x00000008080f7223 */ /* 0x008fca000000000d */
[----:B------:R3:W-:Y:S04]  /*0230*/  STG.E desc[UR4][R2.64], R15 ;  /* 0x0000000f02007986 */ /* 0x0007e8000c101904 */
[----:B------:R-:W4:Y:S02]  /*0240*/  LDG.E R8, desc[UR4][R10.64+-0x14] ;  /* 0xffffec040a087981 */ /* 0x000f24000c1e1900 */
[----:B----4-:R-:W-:-:S05]  /*0250*/  FFMA R17, R8, R8, R15 ;  /* 0x0000000808117223 */ /* 0x010fca000000000f */
[----:B------:R4:W-:Y:S04]  /*0260*/  STG.E desc[UR4][R2.64], R17 ;  /* 0x0000001102007986 */ /* 0x0009e8000c101904 */
[----:B------:R-:W1:Y:S02]  /*0270*/  LDG.E R8, desc[UR4][R10.64+-0x10] ;  /* 0xfffff0040a087981 */ /* 0x000e64000c1e1900 */
[----:B-1----:R-:W-:-:S05]  /*0280*/  FFMA R5, R8, R8, R17 ;  /* 0x0000000808057223 */ /* 0x002fca0000000011 */
        /* <DEDUP_REMOVED lines=12> */
[----:B------:R-:W-:Y:S04]  /*0350*/  STG.E desc[UR4][R2.64], R5 ;  /* 0x0000000502007986 */ /* 0x000fe8000c101904 */
        /* <DEDUP_REMOVED lines=9> */
[----:B------:R-:W4:Y:S02]  /*03f0*/  LDG.E R8, desc[UR4][R10.64+0x10] ;  /* 0x000010040a087981 */ /* 0x000f24000c1e1900 */
[----:B----4-:R-:W-:-:S05]  /*0400*/  FFMA R19, R8, R8, R17 ;  /* 0x0000000808137223 */ /* 0x010fca0000000011 */
[----:B------:R4:W-:Y:S04]  /*0410*/  STG.E desc[UR4][R2.64], R19 ;  /* 0x0000001302007986 */ /* 0x0009e8000c101904 */
[----:B------:R-:W1:Y:S02]  /*0420*/  LDG.E R8, desc[UR4][R10.64+0x14] ;  /* 0x000014040a087981 */ /* 0x000e64000c1e1900 */
[----:B-1----:R-:W-:-:S05]  /*0430*/  FFMA R13, R8, R8, R19 ;  /* 0x00000008080d7223 */ /* 0x002fca0000000013 */
[----:B------:R4:W-:Y:S04]  /*0440*/  STG.E desc[UR4][R2.64], R13 ;  /* 0x0000000d02007986 */ /* 0x0009e8000c101904 */
[----:B------:R-:W2:Y:S01]  /*0450*/  LDG.E R8, desc[UR4][R10.64+0x18] ;  /* 0x000018040a087981 */ /* 0x000ea2000c1e1900 */
[----:B------:R-:W-:Y:S01]  /*0460*/  IADD3 R6, PT, PT, R6, 0x10, RZ ;  /* 0x0000001006067810 */ /* 0x000fe20007ffe0ff */
[----:B--2---:R-:W-:-:S05]  /*0470*/  FFMA R15, R8, R8, R13 ;  /* 0x00000008080f7223 */ /* 0x004fca000000000d */
[----:B------:R4:W-:Y:S04]  /*0480*/  STG.E desc[UR4][R2.64], R15 ;  /* 0x0000000f02007986 */ /* 0x0009e8000c101904 */
[----:B------:R-:W2:Y:S01]  /*0490*/  LDG.E R8, desc[UR4][R10.64+0x1c] ;  /* 0x00001c040a087981 */ /* 0x000ea2000c1e1900 */
[----:B------:R-:W-:Y:S01]  /*04a0*/  ISETP.NE.AND P1, PT, R6, RZ, PT ;  /* 0x000000ff0600720c */ /* 0x000fe20003f25270 */
[----:B--2---:R-:W-:Y:S01]  /*04b0*/  FFMA R5, R8, R8, R15 ;  /* 0x0000000808057223 */ /* 0x004fe2000000000f */
[----:B------:R-:W-:-:S04]  /*04c0*/  IADD3 R8, P2, PT, R10, 0x40, RZ ;  /* 0x000000400a087810 */ /* 0x000fc80007f5e0ff */
[----:B------:R4:W-:Y:S01]  /*04d0*/  STG.E desc[UR4][R2.64], R5 ;  /* 0x0000000502007986 */ /* 0x0009e2000c101904 */
[----:B---3--:R-:W-:-:S06]  /*04e0*/  IADD3.X R17, PT, PT, RZ, R11, RZ, P2, !PT ;  /* 0x0000000bff117210 */ /* 0x008fcc00017fe4ff */
[----:B------:R-:W-:Y:S05]  /*04f0*/  @P1 BRA `(.L_x_1) ;  /* 0xfffffffc00241947 */ /* 0x000fea000383ffff */
.L_x_0:
[----:B------:R-:W-:Y:S05]  /*0500*/  @!P0 EXIT ;  /* 0x000000000000894d */ /* 0x000fea0003800000 */
[----:B------:R-:W-:Y:S02]  /*0510*/  ISETP.GE.U32.AND P1, PT, R4, 0x8, PT ;  /* 0x000000080400780c */ /* 0x000fe40003f26070 */
[----:B------:R-:W-:-:S04]  /*0520*/  LOP3.LUT R6, R7, 0x7, RZ, 0xc0, !PT ;  /* 0x0000000707067812 */ /* 0x000fc800078ec0ff */
[----:B------:R-:W-:-:S07]  /*0530*/  ISETP.NE.AND P0, PT, R6, RZ, PT ;  /* 0x000000ff0600720c */ /* 0x000fce0003f05270 */
[----:B------:R-:W-:Y:S06]  /*0540*/  @!P1 BRA `(.L_x_2) ;  /* 0x0000000000849947 */ /* 0x000fec0003800000 */
[----:B----4-:R-:W1:Y:S01]  /*0550*/  LDC.64 R12, c[0x0][0x380] ;  /* 0x0000e000ff0c7b82 */ /* 0x010e620000000a00 */
[----:B------:R-:W-:Y:S01]  /*0560*/  IMAD.IADD R11, R0, 0x1, R9 ;  /* 0x00000001000b7824 */ /* 0x000fe200078e0209 */
[----:B------:R-:W2:Y:S03]  /*0570*/  LDCU.64 UR6, c[0x0][0x380] ;  /* 0x00007000ff0677ac */ /* 0x000ea60008000a00 */
[----:B-1----:R-:W-:-:S06]  /*0580*/  IMAD.WIDE.U32 R12, R11, 0x4, R12 ;  /* 0x000000040b0c7825 */ /* 0x002fcc00078e000c */
[----:B------:R-:W3:Y:S01]  /*0590*/  LDG.E R12, desc[UR4][R12.64] ;  /* 0x000000040c0c7981 */ /* 0x000ee2000c1e1900 */
[----:B------:R-:W-:-:S04]  /*05a0*/  IADD3 R4, P1, PT, R0, R9, RZ ;  /* 0x0000000900047210 */ /* 0x000fc80007f3e0ff */
[----:B------:R-:W-:Y:S02]  /*05b0*/  IADD3.X R11, PT, PT, RZ, RZ, RZ, P1, !PT ;  /* 0x000000ffff0b7210 */ /* 0x000fe40000ffe4ff */
[----:B--2---:R-:W-:-:S04]  /*05c0*/  LEA R10, P1, R4, UR6, 0x2 ;  /* 0x00000006040a7c11 */ /* 0x004fc8000f8210ff */
[----:B------:R-:W-:Y:S01]  /*05d0*/  LEA.HI.X R11, R4, UR7, R11, 0x2, P1 ;  /* 0x00000007040b7c11 */ /* 0x000fe200088f140b */
[----:B---3-5:R-:W-:-:S05]  /*05e0*/  FFMA R5, R12, R12, R5 ;  /* 0x0000000c0c057223 */ /* 0x028fca0000000005 */
[----:B------:R-:W-:Y:S04]  /*05f0*/  STG.E desc[UR4][R2.64], R5 ;  /* 0x0000000502007986 */ /* 0x000fe8000c101904 */
[----:B------:R-:W2:Y:S02]  /*0600*/  LDG.E R4, desc[UR4][R10.64+0x4] ;  /* 0x000004040a047981 */ /* 0x000ea4000c1e1900 */
[----:B--2---:R-:W-:-:S05]  /*0610*/  FFMA R15, R4, R4, R5 ;  /* 0x00000004040f7223 */ /* 0x004fca0000000005 */
        /* <DEDUP_REMOVED lines=16> */
[----:B------:R-:W2:Y:S01]  /*0720*/  LDG.E R4, desc[UR4][R10.64+0x1c] ;  /* 0x00001c040a047981 */ /* 0x000ea2000c1e1900 */
[----:B------:R-:W-:Y:S01]  /*0730*/  IADD3 R9, PT, PT, R9, 0x8, RZ ;  /* 0x0000000809097810 */ /* 0x000fe20007ffe0ff */
[----:B--2---:R-:W-:-:S05]  /*0740*/  FFMA R5, R4, R4, R13 ;  /* 0x0000000404057223 */ /* 0x004fca000000000d */
[----:B------:R3:W-:Y:S02]  /*0750*/  STG.E desc[UR4][R2.64], R5 ;  /* 0x0000000502007986 */ /* 0x0007e4000c101904 */
.L_x_2:
[----:B------:R-:W-:Y:S05]  /*0760*/  @!P0 EXIT ;  /* 0x000000000000894d */ /* 0x000fea0003800000 */
[----:B------:R-:W-:Y:S02]  /*0770*/  ISETP.GE.U32.AND P1, PT, R6, 0x4, PT ;  /* 0x000000040600780c */ /* 0x000fe40003f26070 */
[----:B------:R-:W-:-:S04]  /*0780*/  LOP3.LUT R4, R7, 0x3, RZ, 0xc0, !PT ;  /* 0x0000000307047812 */ /* 0x000fc800078ec0ff */
[----:B------:R-:W-:-:S07]  /*0790*/  ISETP.NE.AND P0, PT, R4, RZ, PT ;  /* 0x000000ff0400720c */ /* 0x000fce0003f05270 */
[----:B------:R-:W-:Y:S06]  /*07a0*/  @!P1 BRA `(.L_x_3) ;  /* 0x0000000000549947 */ /* 0x000fec0003800000 */
[----:B------:R-:W1:Y:S01]  /*07b0*/  LDC.64 R6, c[0x0][0x380] ;  /* 0x0000e000ff067b82 */ /* 0x000e620000000a00 */
[----:B------:R-:W-:Y:S01]  /*07c0*/  IADD3 R11, PT, PT, R0, R9, RZ ;  /* 0x00000009000b7210 */ /* 0x000fe20007ffe0ff */
[----:B------:R-:W2:Y:S04]  /*07d0*/  LDCU.64 UR6, c[0x0][0x380] ;  /* 0x00007000ff0677ac */ /* 0x000ea80008000a00 */
[----:B-1----:R-:W-:-:S06]  /*07e0*/  IMAD.WIDE.U32 R6, R11, 0x4, R6 ;  /* 0x000000040b067825 */ /* 0x002fcc00078e0006 */
[----:B------:R-:W3:Y:S01]  /*07f0*/  LDG.E R6, desc[UR4][R6.64] ;  /* 0x0000000406067981 */ /* 0x000ee2000c1e1900 */
[----:B------:R-:W-:-:S04]  /*0800*/  IADD3 R8, P1, PT, R0, R9, RZ ;  /* 0x0000000900087210 */ /* 0x000fc80007f3e0ff */
[----:B------:R-:W-:Y:S02]  /*0810*/  IADD3.X R11, PT, PT, RZ, RZ, RZ, P1, !PT ;  /* 0x000000ffff0b7210 */ /* 0x000fe40000ffe4ff */
[----:B--2---:R-:W-:-:S04]  /*0820*/  LEA R10, P1, R8, UR6, 0x2 ;  /* 0x00000006080a7c11 */ /* 0x004fc8000f8210ff */
[----:B------:R-:W-:Y:S01]  /*0830*/  LEA.HI.X R11, R8, UR7, R11, 0x2, P1 ;  /* 0x00000007080b7c11 */ /* 0x000fe200088f140b */
[----:B---345:R-:W-:-:S05]  /*0840*/  FFMA R13, R6, R6, R5 ;  /* 0x00000006060d7223 */ /* 0x038fca0000000005 */
[----:B------:R1:W-:Y:S04]  /*0850*/  STG.E desc[UR4][R2.64], R13 ;  /* 0x0000000d02007986 */ /* 0x0003e8000c101904 */
[----:B------:R-:W2:Y:S02]  /*0860*/  LDG.E R8, desc[UR4][R10.64+0x4] ;  /* 0x000004040a087981 */ /* 0x000ea4000c1e1900 */
[----:B--2---:R-:W-:-:S05]  /*0870*/  FFMA R15, R8, R8, R13 ;  /* 0x00000008080f7223 */ /* 0x004fca000000000d */
[----:B------:R1:W-:Y:S04]  /*0880*/  STG.E desc[UR4][R2.64], R15 ;  /* 0x0000000f02007986 */ /* 0x0003e8000c101904 */
[----:B------:R-:W2:Y:S02]  /*0890*/  LDG.E R6, desc[UR4][R10.64+0x8] ;  /* 0x000008040a067981 */ /* 0x000ea4000c1e1900 */
[----:B--2---:R-:W-:-:S05]  /*08a0*/  FFMA R7, R6, R6, R15 ;  /* 0x0000000606077223 */ /* 0x004fca000000000f */
[----:B------:R1:W-:Y:S04]  /*08b0*/  STG.E desc[UR4][R2.64], R7 ;  /* 0x0000000702007986 */ /* 0x0003e8000c101904 */
[----:B------:R-:W2:Y:S01]  /*08c0*/  LDG.E R6, desc[UR4][R10.64+0xc] ;  /* 0x00000c040a067981 */ /* 0x000ea2000c1e1900 */
[----:B------:R-:W-:Y:S02]  /*08d0*/  VIADD R9, R9, 0x4 ;  /* 0x0000000409097836 */ /* 0x000fe40000000000 */
[----:B--2---:R-:W-:-:S05]  /*08e0*/  FFMA R5, R6, R6, R7 ;  /* 0x0000000606057223 */ /* 0x004fca0000000007 */
[----:B------:R1:W-:Y:S02]  /*08f0*/  STG.E desc[UR4][R2.64], R5 ;  /* 0x0000000502007986 */ /* 0x0003e4000c101904 */
.L_x_3:
[----:B------:R-:W-:Y:S05]  /*0900*/  @!P0 EXIT ;  /* 0x000000000000894d */ /* 0x000fea0003800000 */
[----:B-1----:R-:W1:Y:S01]  /*0910*/  LDC.64 R6, c[0x0][0x380] ;  /* 0x0000e000ff067b82 */ /* 0x002e620000000a00 */
[----:B------:R-:W-:Y:S02]  /*0920*/  IADD3 R9, PT, PT, R0, R9, RZ ;  /* 0x0000000900097210 */ /* 0x000fe40007ffe0ff */
[----:B------:R-:W-:-:S03]  /*0930*/  IADD3 R4, PT, PT, -R4, RZ, RZ ;  /* 0x000000ff04047210 */ /* 0x000fc60007ffe1ff */
[----:B-1----:R-:W-:-:S07]  /*0940*/  IMAD.WIDE.U32 R6, R9, 0x4, R6 ;  /* 0x0000000409067825 */ /* 0x002fce00078e0006 */
.L_x_4:
[----:B-1----:R1:W3:Y:S01]  /*0950*/  LDG.E R0, desc[UR4][R6.64] ;  /* 0x0000000406007981 */ /* 0x0022e2000c1e1900 */
[----:B------:R-:W-:-:S04]  /*0960*/  IADD3 R4, PT, PT, R4, 0x1, RZ ;  /* 0x0000000104047810 */ /* 0x000fc80007ffe0ff */
[----:B------:R-:W-:Y:S02]  /*0970*/  ISETP.NE.AND P0, PT, R4, RZ, PT ;  /* 0x000000ff0400720c */ /* 0x000fe40003f05270 */
[----:B-1----:R-:W-:-:S04]  /*0980*/  IADD3 R6, P1, PT, R6, 0x4, RZ ;  /* 0x0000000406067810 */ /* 0x002fc80007f3e0ff */
[----:B------:R-:W-:Y:S01]  /*0990*/  IADD3.X R7, PT, PT, RZ, R7, RZ, P1, !PT ;  /* 0x00000007ff077210 */ /* 0x000fe20000ffe4ff */
[----:B---345:R-:W-:-:S05]  /*09a0*/  FFMA R5, R0, R0, R5 ;  /* 0x0000000000057223 */ /* 0x038fca0000000005 */
[----:B------:R1:W-:Y:S01]  /*09b0*/  STG.E desc[UR4][R2.64], R5 ;  /* 0x0000000502007986 */ /* 0x0003e2000c101904 */
[----:B------:R-:W-:Y:S05]  /*09c0*/  @P0 BRA `(.L_x_4) ;  /* 0xfffffffc00e00947 */ /* 0x000fea000383ffff */
[----:B------:R-:W-:Y:S05]  /*09d0*/  EXIT ;  /* 0x000000000000794d */ /* 0x000fea0003800000 */
.L_x_5:
[----:B------:R-:W-:-:S00]  /*09e0*/  BRA `(.L_x_5) ;  /* 0xfffffffc00fc7947 */ /* 0x000fc0000383ffff */
[----:B------:R-:W-:-:S00]  /*09f0*/  NOP ;  /* 0x0000000000007918 */ /* 0x000fc00000000000 */
        /* <DEDUP_REMOVED lines=8> */
.L_x_6:


//--------------------- .nv.shared.reserved.0     --------------------------
	.section	.nv.shared.reserved.0,"aw",@nobits
	.weak		__nv_reservedSMEM_offset_0_alias
	.size		__nv_reservedSMEM_offset_0_alias, 0, 64
	.other		__nv_reservedSMEM_offset_0_alias,@"STO_CUDA_RESERVED_SHARED STV_DEFAULT"
__nv_reservedSMEM_offset_0_alias:
	.zero		0
	.zero		64


//--------------------- .nv.constant0._Z22euclidean_vec_norm_GPUPfS_ii --------------------------
	.section	.nv.constant0._Z22euclidean_vec_norm_GPUPfS_ii,"a",@progbits
	.sectionflags	@""
	.align	4
.nv.constant0._Z22euclidean_vec_norm_GPUPfS_ii:
	.zero		920


//--------------------- SYMBOLS --------------------------

	.type		.nv.reservedSmem.offset0,@object
	.size		.nv.reservedSmem.offset0,0x4
